	.headerflags	@"EF_CUDA_TEXMODE_UNIFIED EF_CUDA_64BIT_ADDRESS EF_CUDA_ACCELERATORS EF_CUDA_SM90 EF_CUDA_VIRTUAL_SM(EF_CUDA_SM90)"
	.elftype	@"ET_EXEC"


//--------------------- .nv.info                  --------------------------
	.section	.nv.info,"",@"SHT_CUDA_INFO"
	.align	4


	//----- nvinfo : EIATTR_REGCOUNT
	.align		4
        /*0000*/ 	.byte	0x04, 0x2f
        /*0002*/ 	.short	(.L_1 - .L_0)
	.align		4
.L_0:
        /*0004*/ 	.word	index@(triton_poi_fused_convolution_relu_8)
        /*0008*/ 	.word	0x0000000c


	//----- nvinfo : EIATTR_MIN_STACK_SIZE
	.align		4
.L_1:
        /*000c*/ 	.byte	0x04, 0x12
        /*000e*/ 	.short	(.L_3 - .L_2)
	.align		4
.L_2:
        /*0010*/ 	.word	index@(triton_poi_fused_convolution_relu_8)
        /*0014*/ 	.word	0x00000000


	//----- nvinfo : EIATTR_FRAME_SIZE
	.align		4
.L_3:
        /*0018*/ 	.byte	0x04, 0x11
        /*001a*/ 	.short	(.L_5 - .L_4)
	.align		4
.L_4:
        /*001c*/ 	.word	index@(triton_poi_fused_convolution_relu_8)
        /*0020*/ 	.word	0x00000000


	//----- nvinfo : EIATTR_MIN_STACK_SIZE
	.align		4
.L_5:
        /*0024*/ 	.byte	0x04, 0x12
        /*0026*/ 	.short	(.L_7 - .L_6)
	.align		4
.L_6:
        /*0028*/ 	.word	index@(triton_poi_fused_convolution_relu_8)
        /*002c*/ 	.word	0x00000000
.L_7:


//--------------------- .nv.info.triton_poi_fused_convolution_relu_8 --------------------------
	.section	.nv.info.triton_poi_fused_convolution_relu_8,"",@"SHT_CUDA_INFO"
	.sectionflags	@""
	.align	4


	//----- nvinfo : EIATTR_CUDA_API_VERSION
	.align		4
        /*0000*/ 	.byte	0x04, 0x37
        /*0002*/ 	.short	(.L_9 - .L_8)
.L_8:
        /*0004*/ 	.word	0x0000007c


	//----- nvinfo : EIATTR_KPARAM_INFO
	.align		4
.L_9:
        /*0008*/ 	.byte	0x04, 0x17
        /*000a*/ 	.short	(.L_11 - .L_10)
.L_10:
        /*000c*/ 	.word	0x00000000
        /*0010*/ 	.short	0x0002
        /*0012*/ 	.short	0x0010
        /*0014*/ 	.byte	0x00, 0xf0, 0x11, 0x00


	//----- nvinfo : EIATTR_KPARAM_INFO
	.align		4
.L_11:
        /*0018*/ 	.byte	0x04, 0x17
        /*001a*/ 	.short	(.L_13 - .L_12)
.L_12:
        /*001c*/ 	.word	0x00000000
        /*0020*/ 	.short	0x0001
        /*0022*/ 	.short	0x0008
        /*0024*/ 	.byte	0x00, 0xf4, 0x21, 0x00


	//----- nvinfo : EIATTR_KPARAM_INFO
	.align		4
.L_13:
        /*0028*/ 	.byte	0x04, 0x17
        /*002a*/ 	.short	(.L_15 - .L_14)
.L_14:
        /*002c*/ 	.word	0x00000000
        /*0030*/ 	.short	0x0000
        /*0032*/ 	.short	0x0000
        /*0034*/ 	.byte	0x00, 0xf4, 0x21, 0x00


	//----- nvinfo : EIATTR_SPARSE_MMA_MASK
	.align		4
.L_15:
        /*0038*/ 	.byte	0x03, 0x50
        /*003a*/ 	.short	0x0000


	//----- nvinfo : EIATTR_MAXREG_COUNT
	.align		4
        /*003c*/ 	.byte	0x03, 0x1b
        /*003e*/ 	.short	0x00ff


	//----- nvinfo : EIATTR_EXIT_INSTR_OFFSETS
	.align		4
        /*0040*/ 	.byte	0x04, 0x1c
        /*0042*/ 	.short	(.L_17 - .L_16)


	//   ....[0]....
.L_16:
        /*0044*/ 	.word	0x000001b0


	//----- nvinfo : EIATTR_REQNTID
	.align		4
.L_17:
        /*0048*/ 	.byte	0x04, 0x10
        /*004a*/ 	.short	(.L_19 - .L_18)
.L_18:
        /*004c*/ 	.word	0x00000100
        /*0050*/ 	.word	0x00000001
        /*0054*/ 	.word	0x00000001


	//----- nvinfo : EIATTR_CBANK_PARAM_SIZE
	.align		4
.L_19:
        /*0058*/ 	.byte	0x03, 0x19
        /*005a*/ 	.short	0x0014


	//----- nvinfo : EIATTR_PARAM_CBANK
	.align		4
        /*005c*/ 	.byte	0x04, 0x0a
        /*005e*/ 	.short	(.L_21 - .L_20)
	.align		4
.L_20:
        /*0060*/ 	.word	index@(.nv.constant0.triton_poi_fused_convolution_relu_8)
        /*0064*/ 	.short	0x0210
        /*0066*/ 	.short	0x0014


	//----- nvinfo : EIATTR_SW_WAR
	.align		4
.L_21:
        /*0068*/ 	.byte	0x04, 0x36
        /*006a*/ 	.short	(.L_23 - .L_22)
.L_22:
        /*006c*/ 	.word	0x00000008
.L_23:


//--------------------- .nv.callgraph             --------------------------
	.section	.nv.callgraph,"",@"SHT_CUDA_CALLGRAPH"
	.align	4
	.sectionentsize	8
	.align		4
        /*0000*/ 	.word	0x00000000
	.align		4
        /*0004*/ 	.word	0xffffffff
	.align		4
        /*0008*/ 	.word	0x00000000
	.align		4
        /*000c*/ 	.word	0xfffffffe
	.align		4
        /*0010*/ 	.word	0x00000000
	.align		4
        /*0014*/ 	.word	0xfffffffd
	.align		4
        /*0018*/ 	.word	0x00000000
	.align		4
        /*001c*/ 	.word	0xfffffffc


//--------------------- .text.triton_poi_fused_convolution_relu_8 --------------------------
	.section	.text.triton_poi_fused_convolution_relu_8,"ax",@progbits
	.align	128
        .global         triton_poi_fused_convolution_relu_8
        .type           triton_poi_fused_convolution_relu_8,@function
        .size           triton_poi_fused_convolution_relu_8,(.L_x_1 - triton_poi_fused_convolution_relu_8)
        .other          triton_poi_fused_convolution_relu_8,@"STO_CUDA_ENTRY STV_DEFAULT"
triton_poi_fused_convolution_relu_8:
.text.triton_poi_fused_convolution_relu_8:
[----:B------:R-:W-:Y:S01]  /*0000*/  LDC R1, c[0x0][0x28] ;  /* 0x00000a00ff017b82 */ /* 0x000fe20000000800 */
[----:B------:R-:W1:Y:S07]  /*0010*/  S2R R0, SR_TID.X ;  /* 0x0000000000007919 */ /* 0x000e6e0000002100 */
[----:B------:R-:W2:Y:S01]  /*0020*/  LDC.64 R4, c[0x0][0x218] ;  /* 0x00008600ff047b82 */ /* 0x000ea20000000a00 */
[----:B------:R-:W-:Y:S01]  /*0030*/  ULDC.64 UR4, c[0x0][0x208] ;  /* 0x0000820000047ab9 */ /* 0x000fe20000000a00 */
[----:B------:R-:W3:Y:S06]  /*0040*/  S2R R7, SR_CTAID.X ;  /* 0x0000000000077919 */ /* 0x000eec0000002500 */
[----:B------:R-:W4:Y:S01]  /*0050*/  LDC.64 R2, c[0x0][0x210] ;  /* 0x00008400ff027b82 */ /* 0x000f220000000a00 */
[----:B-1----:R-:W-:Y:S01]  /*0060*/  IMAD.SHL.U32 R0, R0, 0x2, RZ ;  /* 0x0000000200007824 */ /* 0x002fe200078e00ff */
[----:B---3--:R-:W-:-:S04]  /*0070*/  SHF.R.S32.HI R6, RZ, 0x16, R7 ;  /* 0x00000016ff067819 */ /* 0x008fc80000011407 */
[----:B------:R-:W-:Y:S02]  /*0080*/  LOP3.LUT R0, R0, 0x1fe, RZ, 0xc0, !PT ;  /* 0x000001fe00007812 */ /* 0x000fe400078ec0ff */
[----:B------:R-:W-:-:S03]  /*0090*/  SGXT R6, R6, 0x1 ;  /* 0x000000010606781a */ /* 0x000fc60000000200 */
[----:B------:R-:W-:-:S04]  /*00a0*/  IMAD R7, R7, 0x200, R0 ;  /* 0x0000020007077824 */ /* 0x000fc800078e0200 */
[----:B----4-:R-:W-:Y:S01]  /*00b0*/  IMAD.WIDE R2, R7, 0x4, R2 ;  /* 0x0000000407027825 */ /* 0x010fe200078e0202 */
[----:B------:R-:W-:-:S04]  /*00c0*/  LEA.HI R6, R6, R7, RZ, 0xe ;  /* 0x0000000706067211 */ /* 0x000fc800078f70ff */
[----:B------:R-:W-:-:S04]  /*00d0*/  SHF.R.S32.HI R6, RZ, 0xe, R6 ;  /* 0x0000000eff067819 */ /* 0x000fc80000011406 */
[----:B------:R-:W-:-:S04]  /*00e0*/  LEA.HI R0, R6, R6, RZ, 0x8 ;  /* 0x0000000606007211 */ /* 0x000fc800078f40ff */
[----:B------:R-:W-:-:S05]  /*00f0*/  LOP3.LUT R9, R0, 0xffffff00, RZ, 0xc0, !PT ;  /* 0xffffff0000097812 */ /* 0x000fca00078ec0ff */
[----:B------:R-:W-:Y:S02]  /*0100*/  IMAD.IADD R9, R6, 0x1, -R9 ;  /* 0x0000000106097824 */ /* 0x000fe400078e0a09 */
[----:B------:R-:W3:Y:S02]  /*0110*/  LDG.E.64 R6, desc[UR4][R2.64] ;  /* 0x0000000402067981 */ /* 0x000ee4000c1e1b00 */
[----:B--2---:R-:W-:-:S06]  /*0120*/  IMAD.WIDE R4, R9, 0x4, R4 ;  /* 0x0000000409047825 */ /* 0x004fcc00078e0204 */
[----:B------:R-:W3:Y:S02]  /*0130*/  LDG.E.EL R4, desc[UR4][R4.64] ;  /* 0x0000000404047981 */ /* 0x000ee4000c2e1900 */
[CC--:B---3--:R-:W-:Y:S01]  /*0140*/  FSETP.GEU.AND P0, PT, R6.reuse, -R4.reuse, PT ;  /* 0x800000040600720b */ /* 0x0c8fe20003f0e000 */
[--C-:B------:R-:W-:Y:S01]  /*0150*/  FADD R6, R6, R4.reuse ;  /* 0x0000000406067221 */ /* 0x100fe20000000000 */
[C---:B------:R-:W-:Y:S01]  /*0160*/  FADD R0, R7.reuse, R4 ;  /* 0x0000000407007221 */ /* 0x040fe20000000000 */
[----:B------:R-:W-:-:S03]  /*0170*/  FSETP.GEU.AND P1, PT, R7, -R4, PT ;  /* 0x800000040700720b */ /* 0x000fc60003f2e000 */
[----:B------:R-:W-:Y:S02]  /*0180*/  FSEL R6, R6, RZ, P0 ;  /* 0x000000ff06067208 */ /* 0x000fe40000000000 */
[----:B------:R-:W-:-:S05]  /*0190*/  FSEL R7, R0, RZ, P1 ;  /* 0x000000ff00077208 */ /* 0x000fca0000800000 */
[----:B------:R-:W-:Y:S01]  /*01a0*/  STG.E.64 desc[UR4][R2.64], R6 ;  /* 0x0000000602007986 */ /* 0x000fe2000c101b04 */
[----:B------:R-:W-:Y:S05]  /*01b0*/  EXIT ;  /* 0x000000000000794d */ /* 0x000fea0003800000 */
.L_x_0:
[----:B------:R-:W-:-:S00]  /*01c0*/  BRA `(.L_x_0) ;  /* 0xfffffffc00fc7947 */ /* 0x000fc0000383ffff */
[----:B------:R-:W-:-:S00]  /*01d0*/  NOP ;  /* 0x0000000000007918 */ /* 0x000fc00000000000 */
        /* <DEDUP_REMOVED lines=10> */
.L_x_1:


//--------------------- .nv.constant0.triton_poi_fused_convolution_relu_8 --------------------------
	.section	.nv.constant0.triton_poi_fused_convolution_relu_8,"a",@progbits
	.sectionflags	@""
	.align	4
.nv.constant0.triton_poi_fused_convolution_relu_8:
	.zero		548
